	.headerflags	@"EF_CUDA_TEXMODE_UNIFIED EF_CUDA_64BIT_ADDRESS EF_CUDA_ACCELERATORS EF_CUDA_SM90 EF_CUDA_VIRTUAL_SM(EF_CUDA_SM90)"
	.elftype	@"ET_EXEC"


//--------------------- .nv.info                  --------------------------
	.section	.nv.info,"",@"SHT_CUDA_INFO"
	.align	4


	//----- nvinfo : EIATTR_REGCOUNT
	.align		4
        /*0000*/ 	.byte	0x04, 0x2f
        /*0002*/ 	.short	(.L_3 - .L_2)
	.align		4
.L_2:
        /*0004*/ 	.word	index@(triton_poi_fused__native_batch_norm_legit_no_training_relu_23)
        /*0008*/ 	.word	0x00000012


	//----- nvinfo : EIATTR_MIN_STACK_SIZE
	.align		4
.L_3:
        /*000c*/ 	.byte	0x04, 0x12
        /*000e*/ 	.short	(.L_5 - .L_4)
	.align		4
.L_4:
        /*0010*/ 	.word	index@(triton_poi_fused__native_batch_norm_legit_no_training_relu_23)
        /*0014*/ 	.word	0x00000000


	//----- nvinfo : EIATTR_FRAME_SIZE
	.align		4
.L_5:
        /*0018*/ 	.byte	0x04, 0x11
        /*001a*/ 	.short	(.L_7 - .L_6)
	.align		4
.L_6:
        /*001c*/ 	.word	index@(triton_poi_fused__native_batch_norm_legit_no_training_relu_23)
        /*0020*/ 	.word	0x00000000


	//----- nvinfo : EIATTR_MIN_STACK_SIZE
	.align		4
.L_7:
        /*0024*/ 	.byte	0x04, 0x12
        /*0026*/ 	.short	(.L_9 - .L_8)
	.align		4
.L_8:
        /*0028*/ 	.word	index@(triton_poi_fused__native_batch_norm_legit_no_training_relu_23)
        /*002c*/ 	.word	0x00000000
.L_9:


//--------------------- .nv.info.triton_poi_fused__native_batch_norm_legit_no_training_relu_23 --------------------------
	.section	.nv.info.triton_poi_fused__native_batch_norm_legit_no_training_relu_23,"",@"SHT_CUDA_INFO"
	.sectionflags	@""
	.align	4


	//----- nvinfo : EIATTR_CUDA_API_VERSION
	.align		4
        /*0000*/ 	.byte	0x04, 0x37
        /*0002*/ 	.short	(.L_11 - .L_10)
.L_10:
        /*0004*/ 	.word	0x0000007c


	//----- nvinfo : EIATTR_KPARAM_INFO
	.align		4
.L_11:
        /*0008*/ 	.byte	0x04, 0x17
        /*000a*/ 	.short	(.L_13 - .L_12)
.L_12:
        /*000c*/ 	.word	0x00000000
        /*0010*/ 	.short	0x0006
        /*0012*/ 	.short	0x0030
        /*0014*/ 	.byte	0x00, 0xf0, 0x11, 0x00


	//----- nvinfo : EIATTR_KPARAM_INFO
	.align		4
.L_13:
        /*0018*/ 	.byte	0x04, 0x17
        /*001a*/ 	.short	(.L_15 - .L_14)
.L_14:
        /*001c*/ 	.word	0x00000000
        /*0020*/ 	.short	0x0005
        /*0022*/ 	.short	0x0028
        /*0024*/ 	.byte	0x00, 0xf4, 0x21, 0x00


	//----- nvinfo : EIATTR_KPARAM_INFO
	.align		4
.L_15:
        /*0028*/ 	.byte	0x04, 0x17
        /*002a*/ 	.short	(.L_17 - .L_16)
.L_16:
        /*002c*/ 	.word	0x00000000
        /*0030*/ 	.short	0x0004
        /*0032*/ 	.short	0x0020
        /*0034*/ 	.byte	0x00, 0xf4, 0x21, 0x00


	//----- nvinfo : EIATTR_KPARAM_INFO
	.align		4
.L_17:
        /*0038*/ 	.byte	0x04, 0x17
        /*003a*/ 	.short	(.L_19 - .L_18)
.L_18:
        /*003c*/ 	.word	0x00000000
        /*0040*/ 	.short	0x0003
        /*0042*/ 	.short	0x0018
        /*0044*/ 	.byte	0x00, 0xf4, 0x21, 0x00


	//----- nvinfo : EIATTR_KPARAM_INFO
	.align		4
.L_19:
        /*0048*/ 	.byte	0x04, 0x17
        /*004a*/ 	.short	(.L_21 - .L_20)
.L_20:
        /*004c*/ 	.word	0x00000000
        /*0050*/ 	.short	0x0002
        /*0052*/ 	.short	0x0010
        /*0054*/ 	.byte	0x00, 0xf4, 0x21, 0x00


	//----- nvinfo : EIATTR_KPARAM_INFO
	.align		4
.L_21:
        /*0058*/ 	.byte	0x04, 0x17
        /*005a*/ 	.short	(.L_23 - .L_22)
.L_22:
        /*005c*/ 	.word	0x00000000
        /*0060*/ 	.short	0x0001
        /*0062*/ 	.short	0x0008
        /*0064*/ 	.byte	0x00, 0xf4, 0x21, 0x00


	//----- nvinfo : EIATTR_KPARAM_INFO
	.align		4
.L_23:
        /*0068*/ 	.byte	0x04, 0x17
        /*006a*/ 	.short	(.L_25 - .L_24)
.L_24:
        /*006c*/ 	.word	0x00000000
        /*0070*/ 	.short	0x0000
        /*0072*/ 	.short	0x0000
        /*0074*/ 	.byte	0x00, 0xf4, 0x21, 0x00


	//----- nvinfo : EIATTR_SPARSE_MMA_MASK
	.align		4
.L_25:
        /*0078*/ 	.byte	0x03, 0x50
        /*007a*/ 	.short	0x0000


	//----- nvinfo : EIATTR_MAXREG_COUNT
	.align		4
        /*007c*/ 	.byte	0x03, 0x1b
        /*007e*/ 	.short	0x00ff


	//----- nvinfo : EIATTR_EXIT_INSTR_OFFSETS
	.align		4
        /*0080*/ 	.byte	0x04, 0x1c
        /*0082*/ 	.short	(.L_27 - .L_26)


	//   ....[0]....
.L_26:
        /*0084*/ 	.word	0x000004c0


	//----- nvinfo : EIATTR_REQNTID
	.align		4
.L_27:
        /*0088*/ 	.byte	0x04, 0x10
        /*008a*/ 	.short	(.L_29 - .L_28)
.L_28:
        /*008c*/ 	.word	0x00000080
        /*0090*/ 	.word	0x00000001
        /*0094*/ 	.word	0x00000001


	//----- nvinfo : EIATTR_CBANK_PARAM_SIZE
	.align		4
.L_29:
        /*0098*/ 	.byte	0x03, 0x19
        /*009a*/ 	.short	0x0034


	//----- nvinfo : EIATTR_PARAM_CBANK
	.align		4
        /*009c*/ 	.byte	0x04, 0x0a
        /*009e*/ 	.short	(.L_31 - .L_30)
	.align		4
.L_30:
        /*00a0*/ 	.word	index@(.nv.constant0.triton_poi_fused__native_batch_norm_legit_no_training_relu_23)
        /*00a4*/ 	.short	0x0210
        /*00a6*/ 	.short	0x0034


	//----- nvinfo : EIATTR_SW_WAR
	.align		4
.L_31:
        /*00a8*/ 	.byte	0x04, 0x36
        /*00aa*/ 	.short	(.L_33 - .L_32)
.L_32:
        /*00ac*/ 	.word	0x00000008
.L_33:


//--------------------- .nv.callgraph             --------------------------
	.section	.nv.callgraph,"",@"SHT_CUDA_CALLGRAPH"
	.align	4
	.sectionentsize	8
	.align		4
        /*0000*/ 	.word	0x00000000
	.align		4
        /*0004*/ 	.word	0xffffffff
	.align		4
        /*0008*/ 	.word	0x00000000
	.align		4
        /*000c*/ 	.word	0xfffffffe
	.align		4
        /*0010*/ 	.word	0x00000000
	.align		4
        /*0014*/ 	.word	0xfffffffd
	.align		4
        /*0018*/ 	.word	0x00000000
	.align		4
        /*001c*/ 	.word	0xfffffffc


//--------------------- .nv.constant4             --------------------------
	.section	.nv.constant4,"a",@progbits
	.align	8
	.align		8
.nv.constant4:
        /*0000*/ 	.dword	_$_str
	.align		8
        /*0008*/ 	.dword	_$_str_$_2


//--------------------- .text.triton_poi_fused__native_batch_norm_legit_no_training_relu_23 --------------------------
	.section	.text.triton_poi_fused__native_batch_norm_legit_no_training_relu_23,"ax",@progbits
	.align	128
        .global         triton_poi_fused__native_batch_norm_legit_no_training_relu_23
        .type           triton_poi_fused__native_batch_norm_legit_no_training_relu_23,@function
        .size           triton_poi_fused__native_batch_norm_legit_no_training_relu_23,(.L_x_1 - triton_poi_fused__native_batch_norm_legit_no_training_relu_23)
        .other          triton_poi_fused__native_batch_norm_legit_no_training_relu_23,@"STO_CUDA_ENTRY STV_DEFAULT"
triton_poi_fused__native_batch_norm_legit_no_training_relu_23:
.text.triton_poi_fused__native_batch_norm_legit_no_training_relu_23:
[----:B------:R-:W-:Y:S01]  /*0000*/  LDC R1, c[0x0][0x28] ;  /* 0x00000a00ff017b82 */ /* 0x000fe20000000800 */
[----:B------:R-:W1:Y:S01]  /*0010*/  S2R R0, SR_TID.X ;  /* 0x0000000000007919 */ /* 0x000e620000002100 */
[----:B------:R-:W-:Y:S01]  /*0020*/  ULDC.64 UR4, c[0x0][0x208] ;  /* 0x0000820000047ab9 */ /* 0x000fe20000000a00 */
[----:B------:R-:W2:Y:S01]  /*0030*/  S2R R5, SR_CTAID.X ;  /* 0x0000000000057919 */ /* 0x000ea20000002500 */
[----:B-1----:R-:W-:Y:S01]  /*0040*/  IMAD.SHL.U32 R0, R0, 0x2, RZ ;  /* 0x0000000200007824 */ /* 0x002fe200078e00ff */
[----:B--2---:R-:W-:-:S04]  /*0050*/  SHF.R.S32.HI R3, RZ, 0x17, R5 ;  /* 0x00000017ff037819 */ /* 0x004fc80000011405 */
[----:B------:R-:W-:Y:S02]  /*0060*/  LOP3.LUT R0, R0, 0xfe, RZ, 0xc0, !PT ;  /* 0x000000fe00007812 */ /* 0x000fe400078ec0ff */
[----:B------:R-:W-:-:S03]  /*0070*/  SGXT R3, R3, 0x1 ;  /* 0x000000010303781a */ /* 0x000fc60000000200 */
[----:B------:R-:W-:Y:S02]  /*0080*/  IMAD R0, R5, 0x100, R0 ;  /* 0x0000010005007824 */ /* 0x000fe400078e0200 */
[----:B------:R-:W1:Y:S03]  /*0090*/  LDC.64 R4, c[0x0][0x220] ;  /* 0x00008800ff047b82 */ /* 0x000e660000000a00 */
[----:B------:R-:W-:-:S04]  /*00a0*/  LEA.HI R6, R3, R0, RZ, 0x4 ;  /* 0x0000000003067211 */ /* 0x000fc800078f20ff */
[--C-:B------:R-:W-:Y:S02]  /*00b0*/  SHF.R.S32.HI R2, RZ, 0x4, R6.reuse ;  /* 0x00000004ff027819 */ /* 0x100fe40000011406 */
[----:B------:R-:W-:-:S04]  /*00c0*/  SHF.R.S32.HI R3, RZ, 0x1f, R6 ;  /* 0x0000001fff037819 */ /* 0x000fc80000011406 */
[----:B------:R-:W-:Y:S02]  /*00d0*/  LEA.HI R7, R3, R2, RZ, 0x9 ;  /* 0x0000000203077211 */ /* 0x000fe400078f48ff */
[----:B------:R-:W-:Y:S02]  /*00e0*/  SHF.R.S32.HI R3, RZ, 0x1f, R0 ;  /* 0x0000001fff037819 */ /* 0x000fe40000011400 */
[----:B------:R-:W-:Y:S02]  /*00f0*/  LOP3.LUT R9, R7, 0xfffffe00, RZ, 0xc0, !PT ;  /* 0xfffffe0007097812 */ /* 0x000fe400078ec0ff */
[----:B------:R-:W-:-:S03]  /*0100*/  LEA.HI R7, R3, R0, RZ, 0x2 ;  /* 0x0000000003077211 */ /* 0x000fc600078f10ff */
[----:B------:R-:W-:Y:S01]  /*0110*/  IMAD.IADD R2, R2, 0x1, -R9 ;  /* 0x0000000102027824 */ /* 0x000fe200078e0a09 */
[----:B------:R-:W-:-:S03]  /*0120*/  SHF.R.S32.HI R8, RZ, 0x2, R7 ;  /* 0x00000002ff087819 */ /* 0x000fc60000011407 */
[----:B-1----:R-:W-:Y:S01]  /*0130*/  IMAD.WIDE R4, R2, 0x4, R4 ;  /* 0x0000000402047825 */ /* 0x002fe200078e0204 */
[----:B------:R-:W-:-:S04]  /*0140*/  LEA.HI R9, R8, R8, RZ, 0x2 ;  /* 0x0000000808097211 */ /* 0x000fc800078f10ff */
[----:B------:R1:W2:Y:S01]  /*0150*/  LDG.E.EL R3, desc[UR4][R4.64] ;  /* 0x0000000404037981 */ /* 0x0002a2000c2e1900 */
[----:B------:R-:W-:Y:S02]  /*0160*/  LOP3.LUT R9, R9, 0xfffc, RZ, 0xc0, !PT ;  /* 0x0000fffc09097812 */ /* 0x000fe400078ec0ff */
[----:B------:R-:W-:-:S03]  /*0170*/  LOP3.LUT R14, R6, 0xfffffff0, RZ, 0xc0, !PT ;  /* 0xfffffff0060e7812 */ /* 0x000fc600078ec0ff */
[----:B------:R-:W-:Y:S01]  /*0180*/  IMAD.IADD R10, R8, 0x1, -R9 ;  /* 0x00000001080a7824 */ /* 0x000fe200078e0a09 */
[----:B-1----:R-:W1:Y:S04]  /*0190*/  LDC.64 R4, c[0x0][0x210] ;  /* 0x00008400ff047b82 */ /* 0x002e680000000a00 */
[----:B------:R-:W-:-:S04]  /*01a0*/  LOP3.LUT R9, R10, 0x80, RZ, 0xc0, !PT ;  /* 0x000000800a097812 */ /* 0x000fc800078ec0ff */
[----:B------:R-:W-:-:S04]  /*01b0*/  LEA.HI R9, R9, R10, RZ, 0x19 ;  /* 0x0000000a09097211 */ /* 0x000fc800078fc8ff */
[C---:B------:R-:W-:Y:S02]  /*01c0*/  LOP3.LUT R8, R9.reuse, 0xfe, RZ, 0xc0, !PT ;  /* 0x000000fe09087812 */ /* 0x040fe400078ec0ff */
[----:B------:R-:W-:-:S03]  /*01d0*/  PRMT R11, R9, 0x8880, RZ ;  /* 0x00008880090b7816 */ /* 0x000fc600000000ff */
[----:B------:R-:W-:Y:S01]  /*01e0*/  IMAD.MOV R13, RZ, RZ, -R8 ;  /* 0x000000ffff0d7224 */ /* 0x000fe200078e0a08 */
[----:B------:R-:W-:Y:S01]  /*01f0*/  SHF.R.S32.HI R11, RZ, 0x1, R11 ;  /* 0x00000001ff0b7819 */ /* 0x000fe2000001140b */
[----:B------:R-:W3:Y:S03]  /*0200*/  LDC.64 R8, c[0x0][0x218] ;  /* 0x00008600ff087b82 */ /* 0x000ee60000000a00 */
[----:B------:R-:W-:Y:S02]  /*0210*/  PRMT R13, R13, 0x7710, RZ ;  /* 0x000077100d0d7816 */ /* 0x000fe400000000ff */
[----:B------:R-:W-:-:S03]  /*0220*/  PRMT R15, R11, 0x9910, RZ ;  /* 0x000099100b0f7816 */ /* 0x000fc600000000ff */
[----:B------:R-:W-:Y:S01]  /*0230*/  IMAD.IADD R12, R10, 0x1, R13 ;  /* 0x000000010a0c7824 */ /* 0x000fe200078e020d */
[----:B------:R-:W-:Y:S01]  /*0240*/  LOP3.LUT R13, R7, 0xfffffffc, RZ, 0xc0, !PT ;  /* 0xfffffffc070d7812 */ /* 0x000fe200078ec0ff */
[----:B------:R-:W4:Y:S03]  /*0250*/  LDC.64 R10, c[0x0][0x228] ;  /* 0x00008a00ff0a7b82 */ /* 0x000f260000000a00 */
[----:B------:R-:W-:Y:S01]  /*0260*/  IADD3 R13, R14, R0, -R13 ;  /* 0x000000000e0d7210 */ /* 0x000fe20007ffe80d */
[----:B------:R-:W-:Y:S01]  /*0270*/  IMAD.MOV.U32 R14, RZ, RZ, R15 ;  /* 0x000000ffff0e7224 */ /* 0x000fe200078e000f */
[----:B------:R-:W-:-:S03]  /*0280*/  PRMT R12, R12, 0x8880, RZ ;  /* 0x000088800c0c7816 */ /* 0x000fc600000000ff */
[----:B------:R-:W5:Y:S01]  /*0290*/  LDC.64 R6, c[0x0][0x230] ;  /* 0x00008c00ff067b82 */ /* 0x000f620000000a00 */
[----:B------:R-:W-:-:S04]  /*02a0*/  IMAD R13, R14, 0x4, R13 ;  /* 0x000000040e0d7824 */ /* 0x000fc800078e020d */
[----:B------:R-:W-:Y:S02]  /*02b0*/  IMAD R13, R12, 0x8, R13 ;  /* 0x000000080c0d7824 */ /* 0x000fe400078e020d */
[----:B---3--:R-:W-:-:S04]  /*02c0*/  IMAD.WIDE R8, R2, 0x4, R8 ;  /* 0x0000000402087825 */ /* 0x008fc800078e0208 */
[----:B-1----:R-:W-:Y:S02]  /*02d0*/  IMAD.WIDE R4, R13, 0x4, R4 ;  /* 0x000000040d047825 */ /* 0x002fe400078e0204 */
[----:B------:R-:W3:Y:S04]  /*02e0*/  LDG.E.EL R8, desc[UR4][R8.64] ;  /* 0x0000000408087981 */ /* 0x000ee8000c2e1900 */
[----:B------:R-:W3:Y:S01]  /*02f0*/  LDG.E.64 R4, desc[UR4][R4.64] ;  /* 0x0000000404047981 */ /* 0x000ee2000c1e1b00 */
[----:B----4-:R-:W-:-:S04]  /*0300*/  IMAD.WIDE R10, R2, 0x4, R10 ;  /* 0x00000004020a7825 */ /* 0x010fc800078e020a */
[----:B-----5:R-:W-:Y:S02]  /*0310*/  IMAD.WIDE R6, R2, 0x4, R6 ;  /* 0x0000000402067825 */ /* 0x020fe400078e0206 */
[----:B------:R-:W4:Y:S04]  /*0320*/  LDG.E.EL R10, desc[UR4][R10.64] ;  /* 0x000000040a0a7981 */ /* 0x000f28000c2e1900 */
[----:B------:R-:W4:Y:S01]  /*0330*/  LDG.E.EL R7, desc[UR4][R6.64] ;  /* 0x0000000406077981 */ /* 0x000f22000c2e1900 */
[----:B------:R-:W-:Y:S02]  /*0340*/  IMAD.MOV.U32 R14, RZ, RZ, 0x3e800000 ;  /* 0x3e800000ff0e7424 */ /* 0x000fe400078e00ff */
[----:B--2---:R-:W-:Y:S02]  /*0350*/  FADD R12, R3, 9.9999997473787516356e-06 ;  /* 0x3727c5ac030c7421 */ /* 0x004fe40000000000 */
[----:B------:R-:W1:Y:S02]  /*0360*/  LDC.64 R2, c[0x0][0x238] ;  /* 0x00008e00ff027b82 */ /* 0x000e640000000a00 */
[----:B------:R-:W2:Y:S02]  /*0370*/  MUFU.SQRT R13, R12 ;  /* 0x0000000c000d7308 */ /* 0x000ea40000002000 */
[----:B--2---:R-:W-:-:S02]  /*0380*/  FSETP.GT.AND P0, PT, R13, 8.50705917302346158658e+37, PT ;  /* 0x7e8000000d00780b */ /* 0x004fc40003f04000 */
[----:B------:R-:W-:Y:S02]  /*0390*/  FSETP.GEU.AND P1, PT, R13, 1.175494350822287508e-38, PT ;  /* 0x008000000d00780b */ /* 0x000fe40003f2e000 */
[----:B------:R-:W-:Y:S01]  /*03a0*/  FSEL R14, R14, 1, P0 ;  /* 0x3f8000000e0e7808 */ /* 0x000fe20000000000 */
[----:B-1----:R-:W-:-:S08]  /*03b0*/  IMAD.WIDE R2, R0, 0x4, R2 ;  /* 0x0000000400027825 */ /* 0x002fd000078e0202 */
[----:B------:R-:W-:Y:S02]  /*03c0*/  @P0 FMUL R13, R13, 0.25 ;  /* 0x3e8000000d0d0820 */ /* 0x000fe40000400000 */
[----:B------:R-:W-:Y:S02]  /*03d0*/  @!P1 FMUL R14, R14, 16777216 ;  /* 0x4b8000000e0e9820 */ /* 0x000fe40000400000 */
[----:B------:R-:W-:-:S06]  /*03e0*/  @!P1 FMUL R13, R13, 16777216 ;  /* 0x4b8000000d0d9820 */ /* 0x000fcc0000400000 */
[----:B------:R-:W1:Y:S02]  /*03f0*/  MUFU.RCP R13, R13 ;  /* 0x0000000d000d7308 */ /* 0x000e640000001000 */
[----:B-1----:R-:W-:Y:S01]  /*0400*/  FMUL R14, R13, R14 ;  /* 0x0000000e0d0e7220 */ /* 0x002fe20000400000 */
[--C-:B---3--:R-:W-:Y:S01]  /*0410*/  FADD R4, R4, -R8.reuse ;  /* 0x8000000804047221 */ /* 0x108fe20000000000 */
[----:B------:R-:W-:-:S03]  /*0420*/  FADD R5, R5, -R8 ;  /* 0x8000000805057221 */ /* 0x000fc60000000000 */
[-C--:B------:R-:W-:Y:S01]  /*0430*/  FMUL R4, R4, R14.reuse ;  /* 0x0000000e04047220 */ /* 0x080fe20000400000 */
[----:B------:R-:W-:-:S03]  /*0440*/  FMUL R14, R5, R14 ;  /* 0x0000000e050e7220 */ /* 0x000fc60000400000 */
[C-C-:B----4-:R-:W-:Y:S01]  /*0450*/  FFMA R4, R10.reuse, R4, R7.reuse ;  /* 0x000000040a047223 */ /* 0x150fe20000000007 */
[----:B------:R-:W-:-:S04]  /*0460*/  FFMA R14, R10, R14, R7 ;  /* 0x0000000e0a0e7223 */ /* 0x000fc80000000007 */
[----:B------:R-:W-:Y:S02]  /*0470*/  FSETP.GEU.AND P0, PT, R4, RZ, PT ;  /* 0x000000ff0400720b */ /* 0x000fe40003f0e000 */
[----:B------:R-:W-:Y:S02]  /*0480*/  FSETP.GEU.AND P1, PT, R14, RZ, PT ;  /* 0x000000ff0e00720b */ /* 0x000fe40003f2e000 */
[----:B------:R-:W-:Y:S02]  /*0490*/  FSEL R4, R4, RZ, P0 ;  /* 0x000000ff04047208 */ /* 0x000fe40000000000 */
[----:B------:R-:W-:-:S05]  /*04a0*/  FSEL R5, R14, RZ, P1 ;  /* 0x000000ff0e057208 */ /* 0x000fca0000800000 */
[----:B------:R-:W-:Y:S01]  /*04b0*/  STG.E.64 desc[UR4][R2.64], R4 ;  /* 0x0000000402007986 */ /* 0x000fe2000c101b04 */
[----:B------:R-:W-:Y:S05]  /*04c0*/  EXIT ;  /* 0x000000000000794d */ /* 0x000fea0003800000 */
.L_x_0:
[----:B------:R-:W-:-:S00]  /*04d0*/  BRA `(.L_x_0) ;  /* 0xfffffffc00fc7947 */ /* 0x000fc0000383ffff */
[----:B------:R-:W-:-:S00]  /*04e0*/  NOP ;  /* 0x0000000000007918 */ /* 0x000fc00000000000 */
        /* <DEDUP_REMOVED lines=9> */
.L_x_1:


//--------------------- .nv.global.init           --------------------------
	.section	.nv.global.init,"aw",@progbits
.nv.global.init:
	.type		_$_str,@object
	.size		_$_str,(_$_str_$_2 - _$_str)
_$_str:
        /*0000*/ 	.byte	0x5f, 0x5f, 0x43, 0x55, 0x44, 0x41, 0x5f, 0x46, 0x54, 0x5a, 0x00
	.type		_$_str_$_2,@object
	.size		_$_str_$_2,(.L_1 - _$_str_$_2)
_$_str_$_2:
        /*000b*/ 	.byte	0x5f, 0x5f, 0x43, 0x55, 0x44, 0x41, 0x5f, 0x50, 0x52, 0x45, 0x43, 0x5f, 0x53, 0x51, 0x52, 0x54
        /*001b*/ 	.byte	0x00
.L_1:


//--------------------- .nv.constant0.triton_poi_fused__native_batch_norm_legit_no_training_relu_23 --------------------------
	.section	.nv.constant0.triton_poi_fused__native_batch_norm_legit_no_training_relu_23,"a",@progbits
	.sectionflags	@""
	.align	4
.nv.constant0.triton_poi_fused__native_batch_norm_legit_no_training_relu_23:
	.zero		580
